//
// Generated by NVIDIA NVVM Compiler
//
// Compiler Build ID: CL-36424714
// Cuda compilation tools, release 13.0, V13.0.88
// Based on NVVM 20.0.0
//

.version 9.0
.target sm_100
.address_size 64

	// .globl	example_kernel_with_timestamp_injection

.visible .entry example_kernel_with_timestamp_injection(
	.param .u64 .ptr .align 1 example_kernel_with_timestamp_injection_param_0,
	.param .u64 .ptr .align 1 example_kernel_with_timestamp_injection_param_1,
	.param .u64 .ptr .align 1 example_kernel_with_timestamp_injection_param_2,
	.param .u32 example_kernel_with_timestamp_injection_param_3
)
{
	.reg .pred 	%p<3>;
	.reg .b32 	%r<15>;
	.reg .b32 	%f<3>;
	.reg .b64 	%rd<11>;

	ld.param.u64 	%rd1, [example_kernel_with_timestamp_injection_param_0];
	ld.param.u64 	%rd2, [example_kernel_with_timestamp_injection_param_1];
	ld.param.u64 	%rd3, [example_kernel_with_timestamp_injection_param_2];
	ld.param.u32 	%r4, [example_kernel_with_timestamp_injection_param_3];
	mov.u32 	%r1, %tid.x;
	mov.u32 	%r5, %tid.y;
	mov.u32 	%r6, %tid.z;
	or.b32  	%r7, %r5, %r6;
	mov.u32 	%r2, %ctaid.x;
	mov.u32 	%r8, %ctaid.y;
	or.b32  	%r9, %r7, %r8;
	mov.u32 	%r10, %ctaid.z;
	or.b32  	%r11, %r9, %r10;
	or.b32  	%r12, %r11, %r1;
	or.b32  	%r13, %r12, %r2;
	setp.ne.s32 	%p1, %r13, 0;
	@%p1 bra 	$L__BB0_2;
	cvta.to.global.u64 	%rd5, %rd1;
	// begin inline asm
	mov.u64 %rd4, %globaltimer;
	// end inline asm
	st.global.u64 	[%rd5], %rd4;
$L__BB0_2:
	mov.u32 	%r14, %ntid.x;
	mad.lo.s32 	%r3, %r2, %r14, %r1;
	setp.ge.s32 	%p2, %r3, %r4;
	@%p2 bra 	$L__BB0_4;
	cvta.to.global.u64 	%rd6, %rd2;
	mul.wide.s32 	%rd7, %r3, 4;
	add.s64 	%rd8, %rd6, %rd7;
	ld.global.nc.f32 	%f1, [%rd8];
	add.f32 	%f2, %f1, %f1;
	cvta.to.global.u64 	%rd9, %rd3;
	add.s64 	%rd10, %rd9, %rd7;
	st.global.f32 	[%rd10], %f2;
$L__BB0_4:
	ret;

}
	// .globl	manual_timestamp_kernel
.visible .entry manual_timestamp_kernel(
	.param .u64 .ptr .align 1 manual_timestamp_kernel_param_0,
	.param .u64 .ptr .align 1 manual_timestamp_kernel_param_1,
	.param .u64 .ptr .align 1 manual_timestamp_kernel_param_2,
	.param .u32 manual_timestamp_kernel_param_3
)
{
	.reg .pred 	%p<3>;
	.reg .b32 	%r<7>;
	.reg .b32 	%f<3>;
	.reg .b64 	%rd<13>;

	ld.param.u64 	%rd1, [manual_timestamp_kernel_param_0];
	ld.param.u64 	%rd2, [manual_timestamp_kernel_param_1];
	ld.param.u64 	%rd3, [manual_timestamp_kernel_param_2];
	ld.param.u32 	%r4, [manual_timestamp_kernel_param_3];
	mov.u32 	%r1, %tid.x;
	mov.u32 	%r2, %ctaid.x;
	or.b32  	%r5, %r1, %r2;
	setp.ne.s32 	%p1, %r5, 0;
	@%p1 bra 	$L__BB1_2;
	cvta.to.global.u64 	%rd5, %rd3;
	// begin inline asm
	mov.u64 %rd4, %globaltimer;
	// end inline asm
	mul.wide.u32 	%rd6, %r2, 8;
	add.s64 	%rd7, %rd5, %rd6;
	st.global.u64 	[%rd7], %rd4;
$L__BB1_2:
	mov.u32 	%r6, %ntid.x;
	mad.lo.s32 	%r3, %r2, %r6, %r1;
	setp.ge.s32 	%p2, %r3, %r4;
	@%p2 bra 	$L__BB1_4;
	cvta.to.global.u64 	%rd8, %rd1;
	mul.wide.s32 	%rd9, %r3, 4;
	add.s64 	%rd10, %rd8, %rd9;
	ld.global.nc.f32 	%f1, [%rd10];
	add.f32 	%f2, %f1, %f1;
	cvta.to.global.u64 	%rd11, %rd2;
	add.s64 	%rd12, %rd11, %rd9;
	st.global.f32 	[%rd12], %f2;
$L__BB1_4:
	ret;

}


// ===== COMPILED SASS (sm_100) =====

	.target	sm_100

	.elftype	@"ET_EXEC"


//--------------------- .note.nv.tkinfo           --------------------------
	.section	.note.nv.tkinfo,"",@"SHT_NOTE"
	.sectionflags	@"SHF_NOTE_NV_TKINFO"
	.tkinfo
        /*0018*/ 	.word	0x00000002
        /*0030*/ 	.string	""
        /*0030*/ 	.string	"ptxas"
        /*0030*/ 	.string	"Cuda compilation tools, release 13.0, V13.0.88"
        /*0030*/ 	.string	"Build cuda_13.0.r13.0/compiler.36424714_0"
        /*0030*/ 	.string	"-arch sm_100 -m 64 "



//--------------------- .note.nv.cuinfo           --------------------------
	.section	.note.nv.cuinfo,"",@"SHT_NOTE"
	.sectionflags	@"SHF_NOTE_NV_CUINFO"
        /*0018*/ 	.short	0x0002
        /*001a*/ 	.short	0x0064
        /*001c*/ 	.short	0x0082
	.zero		2


//--------------------- .nv.info                  --------------------------
	.section	.nv.info,"",@"SHT_CUDA_INFO"
	.align	4


	//----- nvinfo : EIATTR_REGCOUNT
	.align		4
        /*0000*/ 	.byte	0x04, 0x2f
        /*0002*/ 	.short	(.L_1 - .L_0)
	.align		4
.L_0:
        /*0004*/ 	.word	index@(example_kernel_with_timestamp_injection)
        /*0008*/ 	.word	0x0000000a


	//----- nvinfo : EIATTR_FRAME_SIZE
	.align		4
.L_1:
        /*000c*/ 	.byte	0x04, 0x11
        /*000e*/ 	.short	(.L_3 - .L_2)
	.align		4
.L_2:
        /*0010*/ 	.word	index@(example_kernel_with_timestamp_injection)
        /*0014*/ 	.word	0x00000000


	//----- nvinfo : EIATTR_REGCOUNT
	.align		4
.L_3:
        /*0018*/ 	.byte	0x04, 0x2f
        /*001a*/ 	.short	(.L_5 - .L_4)
	.align		4
.L_4:
        /*001c*/ 	.word	index@(manual_timestamp_kernel)
        /*0020*/ 	.word	0x0000000a


	//----- nvinfo : EIATTR_FRAME_SIZE
	.align		4
.L_5:
        /*0024*/ 	.byte	0x04, 0x11
        /*0026*/ 	.short	(.L_7 - .L_6)
	.align		4
.L_6:
        /*0028*/ 	.word	index@(manual_timestamp_kernel)
        /*002c*/ 	.word	0x00000000


	//----- nvinfo : EIATTR_MIN_STACK_SIZE
	.align		4
.L_7:
        /*0030*/ 	.byte	0x04, 0x12
        /*0032*/ 	.short	(.L_9 - .L_8)
	.align		4
.L_8:
        /*0034*/ 	.word	index@(manual_timestamp_kernel)
        /*0038*/ 	.word	0x00000000


	//----- nvinfo : EIATTR_MIN_STACK_SIZE
	.align		4
.L_9:
        /*003c*/ 	.byte	0x04, 0x12
        /*003e*/ 	.short	(.L_11 - .L_10)
	.align		4
.L_10:
        /*0040*/ 	.word	index@(example_kernel_with_timestamp_injection)
        /*0044*/ 	.word	0x00000000
.L_11:


//--------------------- .nv.compat                --------------------------
	.section	.nv.compat,"",@"SHT_CUDA_COMPAT_INFO"
	.align	4
        /*0000*/ 	.byte	0x02, 0x09, 0x00, 0x00, 0x02, 0x02, 0x01, 0x00, 0x02, 0x05, 0x05, 0x00, 0x03, 0x07, 0x01, 0x01
        /*0010*/ 	.byte	0x02, 0x03, 0x00, 0x00, 0x02, 0x06, 0x01, 0x00, 0x04, 0x0b, 0x08, 0x00, 0x09, 0x00, 0x00, 0x00
        /*0020*/ 	.byte	0x00, 0x00, 0x00, 0x00


//--------------------- .nv.info.manual_timestamp_kernel --------------------------
	.section	.nv.info.manual_timestamp_kernel,"",@"SHT_CUDA_INFO"
	.sectionflags	@""
	.align	4


	//----- nvinfo : EIATTR_CUDA_API_VERSION
	.align		4
        /*0000*/ 	.byte	0x04, 0x37
        /*0002*/ 	.short	(.L_13 - .L_12)
.L_12:
        /*0004*/ 	.word	0x00000082


	//----- nvinfo : EIATTR_KPARAM_INFO
	.align		4
.L_13:
        /*0008*/ 	.byte	0x04, 0x17
        /*000a*/ 	.short	(.L_15 - .L_14)
.L_14:
        /*000c*/ 	.word	0x00000000
        /*0010*/ 	.short	0x0003
        /*0012*/ 	.short	0x0018
        /*0014*/ 	.byte	0x00, 0xf0, 0x11, 0x00


	//----- nvinfo : EIATTR_KPARAM_INFO
	.align		4
.L_15:
        /*0018*/ 	.byte	0x04, 0x17
        /*001a*/ 	.short	(.L_17 - .L_16)
.L_16:
        /*001c*/ 	.word	0x00000000
        /*0020*/ 	.short	0x0002
        /*0022*/ 	.short	0x0010
        /*0024*/ 	.byte	0x00, 0xf5, 0x21, 0x00


	//----- nvinfo : EIATTR_KPARAM_INFO
	.align		4
.L_17:
        /*0028*/ 	.byte	0x04, 0x17
        /*002a*/ 	.short	(.L_19 - .L_18)
.L_18:
        /*002c*/ 	.word	0x00000000
        /*0030*/ 	.short	0x0001
        /*0032*/ 	.short	0x0008
        /*0034*/ 	.byte	0x00, 0xf5, 0x21, 0x00


	//----- nvinfo : EIATTR_KPARAM_INFO
	.align		4
.L_19:
        /*0038*/ 	.byte	0x04, 0x17
        /*003a*/ 	.short	(.L_21 - .L_20)
.L_20:
        /*003c*/ 	.word	0x00000000
        /*0040*/ 	.short	0x0000
        /*0042*/ 	.short	0x0000
        /*0044*/ 	.byte	0x00, 0xf5, 0x21, 0x00


	//----- nvinfo : EIATTR_SPARSE_MMA_MASK
	.align		4
.L_21:
        /*0048*/ 	.byte	0x03, 0x50
        /*004a*/ 	.short	0x0000


	//----- nvinfo : EIATTR_MAXREG_COUNT
	.align		4
        /*004c*/ 	.byte	0x03, 0x1b
        /*004e*/ 	.short	0x00ff


	//----- nvinfo : EIATTR_MERCURY_ISA_VERSION
	.align		4
        /*0050*/ 	.byte	0x03, 0x5f
        /*0052*/ 	.short	0x0101


	//----- nvinfo : EIATTR_VRC_CTA_INIT_COUNT
	.align		4
        /*0054*/ 	.byte	0x02, 0x4a
	.zero		1
	.zero		1


	//----- nvinfo : EIATTR_EXIT_INSTR_OFFSETS
	.align		4
        /*0058*/ 	.byte	0x04, 0x1c
        /*005a*/ 	.short	(.L_23 - .L_22)


	//   ....[0]....
.L_22:
        /*005c*/ 	.word	0x000000d0


	//   ....[1]....
        /*0060*/ 	.word	0x00000150


	//----- nvinfo : EIATTR_CBANK_PARAM_SIZE
	.align		4
.L_23:
        /*0064*/ 	.byte	0x03, 0x19
        /*0066*/ 	.short	0x001c


	//----- nvinfo : EIATTR_PARAM_CBANK
	.align		4
        /*0068*/ 	.byte	0x04, 0x0a
        /*006a*/ 	.short	(.L_25 - .L_24)
	.align		4
.L_24:
        /*006c*/ 	.word	index@(.nv.constant0.manual_timestamp_kernel)
        /*0070*/ 	.short	0x0380
        /*0072*/ 	.short	0x001c


	//----- nvinfo : EIATTR_SW_WAR
	.align		4
.L_25:
        /*0074*/ 	.byte	0x04, 0x36
        /*0076*/ 	.short	(.L_27 - .L_26)
.L_26:
        /*0078*/ 	.word	0x00000008
.L_27:


//--------------------- .nv.info.example_kernel_with_timestamp_injection --------------------------
	.section	.nv.info.example_kernel_with_timestamp_injection,"",@"SHT_CUDA_INFO"
	.sectionflags	@""
	.align	4


	//----- nvinfo : EIATTR_CUDA_API_VERSION
	.align		4
        /*0000*/ 	.byte	0x04, 0x37
        /*0002*/ 	.short	(.L_29 - .L_28)
.L_28:
        /*0004*/ 	.word	0x00000082


	//----- nvinfo : EIATTR_KPARAM_INFO
	.align		4
.L_29:
        /*0008*/ 	.byte	0x04, 0x17
        /*000a*/ 	.short	(.L_31 - .L_30)
.L_30:
        /*000c*/ 	.word	0x00000000
        /*0010*/ 	.short	0x0003
        /*0012*/ 	.short	0x0018
        /*0014*/ 	.byte	0x00, 0xf0, 0x11, 0x00


	//----- nvinfo : EIATTR_KPARAM_INFO
	.align		4
.L_31:
        /*0018*/ 	.byte	0x04, 0x17
        /*001a*/ 	.short	(.L_33 - .L_32)
.L_32:
        /*001c*/ 	.word	0x00000000
        /*0020*/ 	.short	0x0002
        /*0022*/ 	.short	0x0010
        /*0024*/ 	.byte	0x00, 0xf5, 0x21, 0x00


	//----- nvinfo : EIATTR_KPARAM_INFO
	.align		4
.L_33:
        /*0028*/ 	.byte	0x04, 0x17
        /*002a*/ 	.short	(.L_35 - .L_34)
.L_34:
        /*002c*/ 	.word	0x00000000
        /*0030*/ 	.short	0x0001
        /*0032*/ 	.short	0x0008
        /*0034*/ 	.byte	0x00, 0xf5, 0x21, 0x00


	//----- nvinfo : EIATTR_KPARAM_INFO
	.align		4
.L_35:
        /*0038*/ 	.byte	0x04, 0x17
        /*003a*/ 	.short	(.L_37 - .L_36)
.L_36:
        /*003c*/ 	.word	0x00000000
        /*0040*/ 	.short	0x0000
        /*0042*/ 	.short	0x0000
        /*0044*/ 	.byte	0x00, 0xf5, 0x21, 0x00


	//----- nvinfo : EIATTR_SPARSE_MMA_MASK
	.align		4
.L_37:
        /*0048*/ 	.byte	0x03, 0x50
        /*004a*/ 	.short	0x0000


	//----- nvinfo : EIATTR_MAXREG_COUNT
	.align		4
        /*004c*/ 	.byte	0x03, 0x1b
        /*004e*/ 	.short	0x00ff


	//----- nvinfo : EIATTR_MERCURY_ISA_VERSION
	.align		4
        /*0050*/ 	.byte	0x03, 0x5f
        /*0052*/ 	.short	0x0101


	//----- nvinfo : EIATTR_VRC_CTA_INIT_COUNT
	.align		4
        /*0054*/ 	.byte	0x02, 0x4a
	.zero		1
	.zero		1


	//----- nvinfo : EIATTR_EXIT_INSTR_OFFSETS
	.align		4
        /*0058*/ 	.byte	0x04, 0x1c
        /*005a*/ 	.short	(.L_39 - .L_38)


	//   ....[0]....
.L_38:
        /*005c*/ 	.word	0x00000120


	//   ....[1]....
        /*0060*/ 	.word	0x000001a0


	//----- nvinfo : EIATTR_CBANK_PARAM_SIZE
	.align		4
.L_39:
        /*0064*/ 	.byte	0x03, 0x19
        /*0066*/ 	.short	0x001c


	//----- nvinfo : EIATTR_PARAM_CBANK
	.align		4
        /*0068*/ 	.byte	0x04, 0x0a
        /*006a*/ 	.short	(.L_41 - .L_40)
	.align		4
.L_40:
        /*006c*/ 	.word	index@(.nv.constant0.example_kernel_with_timestamp_injection)
        /*0070*/ 	.short	0x0380
        /*0072*/ 	.short	0x001c


	//----- nvinfo : EIATTR_SW_WAR
	.align		4
.L_41:
        /*0074*/ 	.byte	0x04, 0x36
        /*0076*/ 	.short	(.L_43 - .L_42)
.L_42:
        /*0078*/ 	.word	0x00000008
.L_43:


//--------------------- .nv.callgraph             --------------------------
	.section	.nv.callgraph,"",@"SHT_CUDA_CALLGRAPH"
	.align	4
	.sectionentsize	8
	.align		4
        /*0000*/ 	.word	0x00000000
	.align		4
        /*0004*/ 	.word	0xffffffff
	.align		4
        /*0008*/ 	.word	0x00000000
	.align		4
        /*000c*/ 	.word	0xfffffffe
	.align		4
        /*0010*/ 	.word	0x00000000
	.align		4
        /*0014*/ 	.word	0xfffffffd
	.align		4
        /*0018*/ 	.word	0x00000000
	.align		4
        /*001c*/ 	.word	0xfffffffc


//--------------------- .text.manual_timestamp_kernel --------------------------
	.section	.text.manual_timestamp_kernel,"ax",@progbits
	.align	128
        .global         manual_timestamp_kernel
        .type           manual_timestamp_kernel,@function
        .size           manual_timestamp_kernel,(.L_x_2 - manual_timestamp_kernel)
        .other          manual_timestamp_kernel,@"STO_CUDA_ENTRY STV_DEFAULT"
manual_timestamp_kernel:
.text.manual_timestamp_kernel:
[----:B------:R-:W-:Y:S01]  /*0000*/  LDC R1, c[0x0][0x37c] ;  /* 0x0000df00ff017b82 */ /* 0x000fe20000000800 */
[----:B------:R-:W0:Y:S01]  /*0010*/  S2R R7, SR_TID.X ;  /* 0x0000000000077919 */ /* 0x000e220000002100 */
[----:B------:R-:W1:Y:S01]  /*0020*/  LDCU.64 UR4, c[0x0][0x358] ;  /* 0x00006b00ff0477ac */ /* 0x000e620008000a00 */
[----:B------:R-:W0:Y:S02]  /*0030*/  S2R R0, SR_CTAID.X ;  /* 0x0000000000007919 */ /* 0x000e240000002500 */
[----:B0-----:R-:W-:-:S13]  /*0040*/  LOP3.LUT P0, RZ, R7, R0, RZ, 0xfc, !PT ;  /* 0x0000000007ff7212 */ /* 0x001fda000780fcff */
[----:B------:R-:W-:Y:S01]  /*0050*/  @!P0 CS2R R4, SR_GLOBALTIMERLO ;  /* 0x0000000000048805 */ /* 0x000fe20000015200 */
[----:B------:R-:W0:Y:S01]  /*0060*/  LDCU UR6, c[0x0][0x360] ;  /* 0x00006c00ff0677ac */ /* 0x000e220008000800 */
[----:B------:R-:W2:Y:S01]  /*0070*/  @!P0 LDC.64 R2, c[0x0][0x390] ;  /* 0x0000e400ff028b82 */ /* 0x000ea20000000a00 */
[----:B------:R-:W3:Y:S01]  /*0080*/  LDCU UR7, c[0x0][0x398] ;  /* 0x00007300ff0777ac */ /* 0x000ee20008000800 */
[----:B0-----:R-:W-:-:S05]  /*0090*/  IMAD R7, R0, UR6, R7 ;  /* 0x0000000600077c24 */ /* 0x001fca000f8e0207 */
[----:B---3--:R-:W-:Y:S01]  /*00a0*/  ISETP.GE.AND P1, PT, R7, UR7, PT ;  /* 0x0000000707007c0c */ /* 0x008fe2000bf26270 */
[----:B--2---:R-:W-:-:S05]  /*00b0*/  @!P0 IMAD.WIDE.U32 R2, R0, 0x8, R2 ;  /* 0x0000000800028825 */ /* 0x004fca00078e0002 */
[----:B-1----:R0:W-:Y:S07]  /*00c0*/  @!P0 STG.E.64 desc[UR4][R2.64], R4 ;  /* 0x0000000402008986 */ /* 0x0021ee000c101b04 */
[----:B------:R-:W-:Y:S05]  /*00d0*/  @P1 EXIT ;  /* 0x000000000000194d */ /* 0x000fea0003800000 */
[----:B0-----:R-:W0:Y:S08]  /*00e0*/  LDC.64 R2, c[0x0][0x380] ;  /* 0x0000e000ff027b82 */ /* 0x001e300000000a00 */
[----:B------:R-:W1:Y:S01]  /*00f0*/  LDC.64 R4, c[0x0][0x388] ;  /* 0x0000e200ff047b82 */ /* 0x000e620000000a00 */
[----:B0-----:R-:W-:-:S06]  /*0100*/  IMAD.WIDE R2, R7, 0x4, R2 ;  /* 0x0000000407027825 */ /* 0x001fcc00078e0202 */
[----:B------:R-:W2:Y:S01]  /*0110*/  LDG.E.CONSTANT R2, desc[UR4][R2.64] ;  /* 0x0000000402027981 */ /* 0x000ea2000c1e9900 */
[----:B-1----:R-:W-:-:S04]  /*0120*/  IMAD.WIDE R4, R7, 0x4, R4 ;  /* 0x0000000407047825 */ /* 0x002fc800078e0204 */
[----:B--2---:R-:W-:-:S05]  /*0130*/  FADD R7, R2, R2 ;  /* 0x0000000202077221 */ /* 0x004fca0000000000 */
[----:B------:R-:W-:Y:S01]  /*0140*/  STG.E desc[UR4][R4.64], R7 ;  /* 0x0000000704007986 */ /* 0x000fe2000c101904 */
[----:B------:R-:W-:Y:S05]  /*0150*/  EXIT ;  /* 0x000000000000794d */ /* 0x000fea0003800000 */
.L_x_0:
[----:B------:R-:W-:-:S00]  /*0160*/  BRA `(.L_x_0) ;  /* 0xfffffffc00fc7947 */ /* 0x000fc0000383ffff */
[----:B------:R-:W-:-:S00]  /*0170*/  NOP ;  /* 0x0000000000007918 */ /* 0x000fc00000000000 */
        /* <DEDUP_REMOVED lines=8> */
.L_x_2:


//--------------------- .text.example_kernel_with_timestamp_injection --------------------------
	.section	.text.example_kernel_with_timestamp_injection,"ax",@progbits
	.align	128
        .global         example_kernel_with_timestamp_injection
        .type           example_kernel_with_timestamp_injection,@function
        .size           example_kernel_with_timestamp_injection,(.L_x_3 - example_kernel_with_timestamp_injection)
        .other          example_kernel_with_timestamp_injection,@"STO_CUDA_ENTRY STV_DEFAULT"
example_kernel_with_timestamp_injection:
.text.example_kernel_with_timestamp_injection:
[----:B------:R-:W-:Y:S01]  /*0000*/  LDC R1, c[0x0][0x37c] ;  /* 0x0000df00ff017b82 */ /* 0x000fe20000000800 */
[----:B------:R-:W0:Y:S07]  /*0010*/  S2R R0, SR_TID.Y ;  /* 0x0000000000007919 */ /* 0x000e2e0000002200 */
[----:B------:R-:W0:Y:S01]  /*0020*/  S2UR UR4, SR_CTAID.Y ;  /* 0x00000000000479c3 */ /* 0x000e220000002600 */
[----:B------:R-:W0:Y:S01]  /*0030*/  S2R R3, SR_TID.Z ;  /* 0x0000000000037919 */ /* 0x000e220000002300 */
[----:B------:R-:W1:Y:S06]  /*0040*/  S2R R7, SR_TID.X ;  /* 0x0000000000077919 */ /* 0x000e6c0000002100 */
[----:B------:R-:W1:Y:S08]  /*0050*/  S2UR UR7, SR_CTAID.Z ;  /* 0x00000000000779c3 */ /* 0x000e700000002700 */
[----:B------:R-:W2:Y:S01]  /*0060*/  S2UR UR6, SR_CTAID.X ;  /* 0x00000000000679c3 */ /* 0x000ea20000002500 */
[----:B0-----:R-:W-:Y:S01]  /*0070*/  LOP3.LUT R0, R0, UR4, R3, 0xfe, !PT ;  /* 0x0000000400007c12 */ /* 0x001fe2000f8efe03 */
[----:B------:R-:W0:Y:S03]  /*0080*/  LDCU.64 UR4, c[0x0][0x358] ;  /* 0x00006b00ff0477ac */ /* 0x000e260008000a00 */
[----:B-1----:R-:W-:-:S04]  /*0090*/  LOP3.LUT R0, R7, UR7, R0, 0xfe, !PT ;  /* 0x0000000707007c12 */ /* 0x002fc8000f8efe00 */
[----:B--2---:R-:W-:-:S13]  /*00a0*/  LOP3.LUT P0, RZ, R0, UR6, RZ, 0xfc, !PT ;  /* 0x0000000600ff7c12 */ /* 0x004fda000f80fcff */
[----:B------:R-:W-:Y:S01]  /*00b0*/  @!P0 CS2R R4, SR_GLOBALTIMERLO ;  /* 0x0000000000048805 */ /* 0x000fe20000015200 */
[----:B------:R-:W1:Y:S01]  /*00c0*/  LDC R0, c[0x0][0x360] ;  /* 0x0000d800ff007b82 */ /* 0x000e620000000800 */
[----:B------:R-:W2:Y:S07]  /*00d0*/  LDCU UR7, c[0x0][0x398] ;  /* 0x00007300ff0777ac */ /* 0x000eae0008000800 */
[----:B------:R-:W0:Y:S01]  /*00e0*/  @!P0 LDC.64 R2, c[0x0][0x380] ;  /* 0x0000e000ff028b82 */ /* 0x000e220000000a00 */
[----:B-1----:R-:W-:-:S05]  /*00f0*/  IMAD R7, R0, UR6, R7 ;  /* 0x0000000600077c24 */ /* 0x002fca000f8e0207 */
[----:B--2---:R-:W-:Y:S01]  /*0100*/  ISETP.GE.AND P1, PT, R7, UR7, PT ;  /* 0x0000000707007c0c */ /* 0x004fe2000bf26270 */
[----:B0-----:R0:W-:-:S12]  /*0110*/  @!P0 STG.E.64 desc[UR4][R2.64], R4 ;  /* 0x0000000402008986 */ /* 0x0011d8000c101b04 */
        /* <DEDUP_REMOVED lines=9> */
.L_x_1:
        /* <DEDUP_REMOVED lines=13> */
.L_x_3:


//--------------------- .nv.shared.reserved.0     --------------------------
	.section	.nv.shared.reserved.0,"aw",@nobits
	.weak		__nv_reservedSMEM_offset_0_alias
	.size		__nv_reservedSMEM_offset_0_alias, 0, 64
	.other		__nv_reservedSMEM_offset_0_alias,@"STO_CUDA_RESERVED_SHARED STV_DEFAULT"
__nv_reservedSMEM_offset_0_alias:
	.zero		0
	.zero		64


//--------------------- .nv.constant0.manual_timestamp_kernel --------------------------
	.section	.nv.constant0.manual_timestamp_kernel,"a",@progbits
	.sectionflags	@""
	.align	4
.nv.constant0.manual_timestamp_kernel:
	.zero		924


//--------------------- .nv.constant0.example_kernel_with_timestamp_injection --------------------------
	.section	.nv.constant0.example_kernel_with_timestamp_injection,"a",@progbits
	.sectionflags	@""
	.align	4
.nv.constant0.example_kernel_with_timestamp_injection:
	.zero		924


//--------------------- SYMBOLS --------------------------

	.type		.nv.reservedSmem.offset0,@object
	.size		.nv.reservedSmem.offset0,0x4
